//
// Generated by NVIDIA NVVM Compiler
//
// Compiler Build ID: CL-36424714
// Cuda compilation tools, release 13.0, V13.0.88
// Based on NVVM 20.0.0
//

.version 9.0
.target sm_100
.address_size 64

	// .globl	_Z25unique_gid_calculation_2dPi
.extern .func  (.param .b32 func_retval0) vprintf
(
	.param .b64 vprintf_param_0,
	.param .b64 vprintf_param_1
)
;
.global .align 1 .b8 $str[77] = {32, 98, 108, 111, 99, 107, 73, 100, 120, 46, 120, 58, 32, 37, 51, 100, 44, 32, 32, 98, 108, 111, 99, 107, 73, 100, 120, 46, 121, 58, 32, 37, 51, 100, 44, 32, 116, 104, 114, 101, 97, 100, 73, 100, 120, 46, 120, 58, 32, 37, 51, 100, 44, 32, 103, 105, 100, 58, 32, 37, 51, 100, 44, 32, 118, 97, 108, 117, 101, 58, 32, 37, 52, 100, 32, 10};

.visible .entry _Z25unique_gid_calculation_2dPi(
	.param .u64 .ptr .align 1 _Z25unique_gid_calculation_2dPi_param_0
)
{
	.local .align 8 .b8 	__local_depot0[24];
	.reg .b64 	%SP;
	.reg .b64 	%SPL;
	.reg .b32 	%r<11>;
	.reg .b64 	%rd<9>;

	mov.u64 	%SPL, __local_depot0;
	cvta.local.u64 	%SP, %SPL;
	ld.param.u64 	%rd1, [_Z25unique_gid_calculation_2dPi_param_0];
	cvta.to.global.u64 	%rd2, %rd1;
	add.u64 	%rd3, %SP, 0;
	add.u64 	%rd4, %SPL, 0;
	mov.u32 	%r1, %tid.x;
	mov.u32 	%r2, %ctaid.x;
	mov.u32 	%r3, %ntid.x;
	mov.u32 	%r4, %ctaid.y;
	mov.u32 	%r5, %nctaid.x;
	mad.lo.s32 	%r6, %r4, %r5, %r2;
	mad.lo.s32 	%r7, %r6, %r3, %r1;
	mul.wide.s32 	%rd5, %r7, 4;
	add.s64 	%rd6, %rd2, %rd5;
	ld.global.u32 	%r8, [%rd6];
	st.local.v2.u32 	[%rd4], {%r2, %r4};
	st.local.v2.u32 	[%rd4+8], {%r1, %r7};
	st.local.u32 	[%rd4+16], %r8;
	mov.u64 	%rd7, $str;
	cvta.global.u64 	%rd8, %rd7;
	{ // callseq 0, 0
	.param .b64 param0;
	st.param.b64 	[param0], %rd8;
	.param .b64 param1;
	st.param.b64 	[param1], %rd3;
	.param .b32 retval0;
	call.uni (retval0), 
	vprintf, 
	(
	param0, 
	param1
	);
	ld.param.b32 	%r9, [retval0];
	} // callseq 0
	ret;

}


// ===== COMPILED SASS (sm_100) =====

	.target	sm_100

	.elftype	@"ET_EXEC"


//--------------------- .note.nv.tkinfo           --------------------------
	.section	.note.nv.tkinfo,"",@"SHT_NOTE"
	.sectionflags	@"SHF_NOTE_NV_TKINFO"
	.tkinfo
        /*0018*/ 	.word	0x00000002
        /*0030*/ 	.string	""
        /*0030*/ 	.string	"ptxas"
        /*0030*/ 	.string	"Cuda compilation tools, release 13.0, V13.0.88"
        /*0030*/ 	.string	"Build cuda_13.0.r13.0/compiler.36424714_0"
        /*0030*/ 	.string	"-arch sm_100 -m 64 "



//--------------------- .note.nv.cuinfo           --------------------------
	.section	.note.nv.cuinfo,"",@"SHT_NOTE"
	.sectionflags	@"SHF_NOTE_NV_CUINFO"
        /*0018*/ 	.short	0x0002
        /*001a*/ 	.short	0x0064
        /*001c*/ 	.short	0x0082
	.zero		2


//--------------------- .nv.info                  --------------------------
	.section	.nv.info,"",@"SHT_CUDA_INFO"
	.align	4


	//----- nvinfo : EIATTR_REGCOUNT
	.align		4
        /*0000*/ 	.byte	0x04, 0x2f
        /*0002*/ 	.short	(.L_2 - .L_1)
	.align		4
.L_1:
        /*0004*/ 	.word	index@(_Z25unique_gid_calculation_2dPi)
        /*0008*/ 	.word	0x00000018


	//----- nvinfo : EIATTR_FRAME_SIZE
	.align		4
.L_2:
        /*000c*/ 	.byte	0x04, 0x11
        /*000e*/ 	.short	(.L_4 - .L_3)
	.align		4
.L_3:
        /*0010*/ 	.word	index@(_Z25unique_gid_calculation_2dPi)
        /*0014*/ 	.word	0x00000018


	//----- nvinfo : EIATTR_MIN_STACK_SIZE
	.align		4
.L_4:
        /*0018*/ 	.byte	0x04, 0x12
        /*001a*/ 	.short	(.L_6 - .L_5)
	.align		4
.L_5:
        /*001c*/ 	.word	index@(_Z25unique_gid_calculation_2dPi)
        /*0020*/ 	.word	0x00000018
.L_6:


//--------------------- .nv.compat                --------------------------
	.section	.nv.compat,"",@"SHT_CUDA_COMPAT_INFO"
	.align	4
        /*0000*/ 	.byte	0x02, 0x09, 0x00, 0x00, 0x02, 0x02, 0x01, 0x00, 0x02, 0x05, 0x05, 0x00, 0x03, 0x07, 0x01, 0x01
        /*0010*/ 	.byte	0x02, 0x03, 0x00, 0x00, 0x02, 0x06, 0x01, 0x00, 0x04, 0x0b, 0x08, 0x00, 0x09, 0x00, 0x00, 0x00
        /*0020*/ 	.byte	0x00, 0x00, 0x00, 0x00


//--------------------- .nv.info._Z25unique_gid_calculation_2dPi --------------------------
	.section	.nv.info._Z25unique_gid_calculation_2dPi,"",@"SHT_CUDA_INFO"
	.sectionflags	@""
	.align	4


	//----- nvinfo : EIATTR_CUDA_API_VERSION
	.align		4
        /*0000*/ 	.byte	0x04, 0x37
        /*0002*/ 	.short	(.L_8 - .L_7)
.L_7:
        /*0004*/ 	.word	0x00000082


	//----- nvinfo : EIATTR_KPARAM_INFO
	.align		4
.L_8:
        /*0008*/ 	.byte	0x04, 0x17
        /*000a*/ 	.short	(.L_10 - .L_9)
.L_9:
        /*000c*/ 	.word	0x00000000
        /*0010*/ 	.short	0x0000
        /*0012*/ 	.short	0x0000
        /*0014*/ 	.byte	0x00, 0xf5, 0x21, 0x00


	//----- nvinfo : EIATTR_SPARSE_MMA_MASK
	.align		4
.L_10:
        /*0018*/ 	.byte	0x03, 0x50
        /*001a*/ 	.short	0x0000


	//----- nvinfo : EIATTR_MAXREG_COUNT
	.align		4
        /*001c*/ 	.byte	0x03, 0x1b
        /*001e*/ 	.short	0x00ff


	//----- nvinfo : EIATTR_EXTERNS
	.align		4
        /*0020*/ 	.byte	0x04, 0x0f
        /*0022*/ 	.short	(.L_12 - .L_11)


	//   ....[0]....
	.align		4
.L_11:
        /*0024*/ 	.word	index@(vprintf)


	//----- nvinfo : EIATTR_MERCURY_ISA_VERSION
	.align		4
.L_12:
        /*0028*/ 	.byte	0x03, 0x5f
        /*002a*/ 	.short	0x0101


	//----- nvinfo : EIATTR_VRC_CTA_INIT_COUNT
	.align		4
        /*002c*/ 	.byte	0x02, 0x4a
	.zero		1
	.zero		1


	//----- nvinfo : EIATTR_SYSCALL_OFFSETS
	.align		4
        /*0030*/ 	.byte	0x04, 0x46
        /*0032*/ 	.short	(.L_14 - .L_13)


	//   ....[0]....
.L_13:
        /*0034*/ 	.word	0x000001a0


	//----- nvinfo : EIATTR_EXIT_INSTR_OFFSETS
	.align		4
.L_14:
        /*0038*/ 	.byte	0x04, 0x1c
        /*003a*/ 	.short	(.L_16 - .L_15)


	//   ....[0]....
.L_15:
        /*003c*/ 	.word	0x000001b0


	//----- nvinfo : EIATTR_CBANK_PARAM_SIZE
	.align		4
.L_16:
        /*0040*/ 	.byte	0x03, 0x19
        /*0042*/ 	.short	0x0008


	//----- nvinfo : EIATTR_PARAM_CBANK
	.align		4
        /*0044*/ 	.byte	0x04, 0x0a
        /*0046*/ 	.short	(.L_18 - .L_17)
	.align		4
.L_17:
        /*0048*/ 	.word	index@(.nv.constant0._Z25unique_gid_calculation_2dPi)
        /*004c*/ 	.short	0x0380
        /*004e*/ 	.short	0x0008


	//----- nvinfo : EIATTR_SW_WAR
	.align		4
.L_18:
        /*0050*/ 	.byte	0x04, 0x36
        /*0052*/ 	.short	(.L_20 - .L_19)
.L_19:
        /*0054*/ 	.word	0x00000008
.L_20:


//--------------------- .nv.callgraph             --------------------------
	.section	.nv.callgraph,"",@"SHT_CUDA_CALLGRAPH"
	.align	4
	.sectionentsize	8
	.align		4
        /*0000*/ 	.word	0x00000000
	.align		4
        /*0004*/ 	.word	0xffffffff
	.align		4
        /*0008*/ 	.word	index@(_Z25unique_gid_calculation_2dPi)
	.align		4
        /*000c*/ 	.word	index@(vprintf)
	.align		4
        /*0010*/ 	.word	0x00000000
	.align		4
        /*0014*/ 	.word	0xfffffffe
	.align		4
        /*0018*/ 	.word	0x00000000
	.align		4
        /*001c*/ 	.word	0xfffffffd
	.align		4
        /*0020*/ 	.word	0x00000000
	.align		4
        /*0024*/ 	.word	0xfffffffc


//--------------------- .nv.constant4             --------------------------
	.section	.nv.constant4,"a",@progbits
	.align	8
	.align		8
.nv.constant4:
        /*0000*/ 	.dword	vprintf
	.align		8
        /*0008*/ 	.dword	$str


//--------------------- .text._Z25unique_gid_calculation_2dPi --------------------------
	.section	.text._Z25unique_gid_calculation_2dPi,"ax",@progbits
	.align	128
        .global         _Z25unique_gid_calculation_2dPi
        .type           _Z25unique_gid_calculation_2dPi,@function
        .size           _Z25unique_gid_calculation_2dPi,(.L_x_2 - _Z25unique_gid_calculation_2dPi)
        .other          _Z25unique_gid_calculation_2dPi,@"STO_CUDA_ENTRY STV_DEFAULT"
_Z25unique_gid_calculation_2dPi:
.text._Z25unique_gid_calculation_2dPi:
[----:B------:R-:W0:Y:S01]  /*0000*/  LDC R1, c[0x0][0x37c] ;  /* 0x0000df00ff017b82 */ /* 0x000e220000000800 */
[----:B------:R-:W1:Y:S01]  /*0010*/  S2R R12, SR_CTAID.X ;  /* 0x00000000000c7919 */ /* 0x000e620000002500 */
[----:B------:R-:W2:Y:S06]  /*0020*/  LDCU UR6, c[0x0][0x2fc] ;  /* 0x00005f80ff0677ac */ /* 0x000eac0008000800 */
[----:B------:R-:W3:Y:S01]  /*0030*/  LDC.64 R2, c[0x0][0x380] ;  /* 0x0000e000ff027b82 */ /* 0x000ee20000000a00 */
[----:B0-----:R-:W-:Y:S01]  /*0040*/  VIADD R1, R1, 0xffffffe8 ;  /* 0xffffffe801017836 */ /* 0x001fe20000000000 */
[----:B------:R-:W1:Y:S01]  /*0050*/  S2R R13, SR_CTAID.Y ;  /* 0x00000000000d7919 */ /* 0x000e620000002600 */
[----:B------:R-:W0:Y:S01]  /*0060*/  LDCU UR7, c[0x0][0x360] ;  /* 0x00006c00ff0777ac */ /* 0x000e220008000800 */
[----:B------:R-:W0:Y:S01]  /*0070*/  S2R R10, SR_TID.X ;  /* 0x00000000000a7919 */ /* 0x000e220000002100 */
[----:B------:R-:W1:Y:S01]  /*0080*/  LDCU UR8, c[0x0][0x370] ;  /* 0x00006e00ff0877ac */ /* 0x000e620008000800 */
[----:B------:R-:W4:Y:S01]  /*0090*/  LDCU.64 UR4, c[0x0][0x358] ;  /* 0x00006b00ff0477ac */ /* 0x000f220008000a00 */
[----:B-1----:R-:W-:Y:S01]  /*00a0*/  IMAD R11, R13, UR8, R12 ;  /* 0x000000080d0b7c24 */ /* 0x002fe2000f8e020c */
[----:B------:R-:W-:Y:S01]  /*00b0*/  MOV R0, 0x0 ;  /* 0x0000000000007802 */ /* 0x000fe20000000f00 */
[----:B------:R1:W-:Y:S01]  /*00c0*/  STL.64 [R1], R12 ;  /* 0x0000000c01007387 */ /* 0x0003e20000100a00 */
[----:B------:R-:W5:Y:S01]  /*00d0*/  LDCU.64 UR8, c[0x4][0x8] ;  /* 0x01000100ff0877ac */ /* 0x000f620008000a00 */
[----:B0-----:R-:W-:-:S04]  /*00e0*/  IMAD R11, R11, UR7, R10 ;  /* 0x000000070b0b7c24 */ /* 0x001fc8000f8e020a */
[----:B---3--:R-:W-:-:S06]  /*00f0*/  IMAD.WIDE R2, R11, 0x4, R2 ;  /* 0x000000040b027825 */ /* 0x008fcc00078e0202 */
[----:B----4-:R-:W3:Y:S01]  /*0100*/  LDG.E R2, desc[UR4][R2.64] ;  /* 0x0000000402027981 */ /* 0x010ee2000c1e1900 */
[----:B------:R-:W0:Y:S01]  /*0110*/  LDCU UR4, c[0x0][0x2f8] ;  /* 0x00005f00ff0477ac */ /* 0x000e220008000800 */
[----:B------:R1:W4:Y:S02]  /*0120*/  LDC.64 R8, c[0x4][R0] ;  /* 0x0100000000087b82 */ /* 0x0003240000000a00 */
[----:B------:R1:W-:Y:S01]  /*0130*/  STL.64 [R1+0x8], R10 ;  /* 0x0000080a01007387 */ /* 0x0003e20000100a00 */
[----:B-----5:R-:W-:Y:S01]  /*0140*/  IMAD.U32 R4, RZ, RZ, UR8 ;  /* 0x00000008ff047e24 */ /* 0x020fe2000f8e00ff */
[----:B------:R-:W-:Y:S02]  /*0150*/  MOV R5, UR9 ;  /* 0x0000000900057c02 */ /* 0x000fe40008000f00 */
[----:B0-----:R-:W-:-:S04]  /*0160*/  IADD3 R6, P0, PT, R1, UR4, RZ ;  /* 0x0000000401067c10 */ /* 0x001fc8000ff1e0ff */
[----:B--2---:R-:W-:Y:S01]  /*0170*/  IADD3.X R7, PT, PT, RZ, UR6, RZ, P0, !PT ;  /* 0x00000006ff077c10 */ /* 0x004fe200087fe4ff */
[----:B---34-:R1:W-:Y:S08]  /*0180*/  STL [R1+0x10], R2 ;  /* 0x0000100201007387 */ /* 0x0183f00000100800 */
[----:B------:R-:W-:-:S07]  /*0190*/  LEPC R20, `(.L_x_0) ;  /* 0x000000001014794e */ /* 0x000fce0000000000 */
[----:B-1----:R-:W-:Y:S05]  /*01a0*/  CALL.ABS.NOINC R8 ;  /* 0x0000000008007343 */ /* 0x002fea0003c00000 */
.L_x_0:
[----:B------:R-:W-:Y:S05]  /*01b0*/  EXIT ;  /* 0x000000000000794d */ /* 0x000fea0003800000 */
.L_x_1:
[----:B------:R-:W-:-:S00]  /*01c0*/  BRA `(.L_x_1) ;  /* 0xfffffffc00fc7947 */ /* 0x000fc0000383ffff */
[----:B------:R-:W-:-:S00]  /*01d0*/  NOP ;  /* 0x0000000000007918 */ /* 0x000fc00000000000 */
        /* <DEDUP_REMOVED lines=10> */
.L_x_2:


//--------------------- .nv.global.init           --------------------------
	.section	.nv.global.init,"aw",@progbits
.nv.global.init:
	.type		$str,@object
	.size		$str,(.L_0 - $str)
$str:
        /*0000*/ 	.byte	0x20, 0x62, 0x6c, 0x6f, 0x63, 0x6b, 0x49, 0x64, 0x78, 0x2e, 0x78, 0x3a, 0x20, 0x25, 0x33, 0x64
        /*0010*/ 	.byte	0x2c, 0x20, 0x20, 0x62, 0x6c, 0x6f, 0x63, 0x6b, 0x49, 0x64, 0x78, 0x2e, 0x79, 0x3a, 0x20, 0x25
        /*0020*/ 	.byte	0x33, 0x64, 0x2c, 0x20, 0x74, 0x68, 0x72, 0x65, 0x61, 0x64, 0x49, 0x64, 0x78, 0x2e, 0x78, 0x3a
        /*0030*/ 	.byte	0x20, 0x25, 0x33, 0x64, 0x2c, 0x20, 0x67, 0x69, 0x64, 0x3a, 0x20, 0x25, 0x33, 0x64, 0x2c, 0x20
        /*0040*/ 	.byte	0x76, 0x61, 0x6c, 0x75, 0x65, 0x3a, 0x20, 0x25, 0x34, 0x64, 0x20, 0x0a, 0x00
.L_0:


//--------------------- .nv.shared.reserved.0     --------------------------
	.section	.nv.shared.reserved.0,"aw",@nobits
	.weak		__nv_reservedSMEM_offset_0_alias
	.size		__nv_reservedSMEM_offset_0_alias, 0, 64
	.other		__nv_reservedSMEM_offset_0_alias,@"STO_CUDA_RESERVED_SHARED STV_DEFAULT"
__nv_reservedSMEM_offset_0_alias:
	.zero		0
	.zero		64


//--------------------- .nv.constant0._Z25unique_gid_calculation_2dPi --------------------------
	.section	.nv.constant0._Z25unique_gid_calculation_2dPi,"a",@progbits
	.sectionflags	@""
	.align	4
.nv.constant0._Z25unique_gid_calculation_2dPi:
	.zero		904


//--------------------- SYMBOLS --------------------------

	.type		.nv.reservedSmem.offset0,@object
	.size		.nv.reservedSmem.offset0,0x4
	.type		vprintf,@function
